//
// Generated by NVIDIA NVVM Compiler
//
// Compiler Build ID: CL-36424714
// Cuda compilation tools, release 13.0, V13.0.88
// Based on NVVM 20.0.0
//

.version 9.0
.target sm_100
.address_size 64

	// .globl	_Z15generate_kernelP17curandStateXORWOWiPj
.extern .func  (.param .b32 func_retval0) vprintf
(
	.param .b64 vprintf_param_0,
	.param .b64 vprintf_param_1
)
;
.global .align 4 .b8 precalc_xorwow_matrix[102400];
.global .align 4 .b8 precalc_xorwow_offset_matrix[102400];
.global .align 4 .b8 mrg32k3aM1[2304];
.global .align 4 .b8 mrg32k3aM2[2304];
.global .align 4 .b8 mrg32k3aM1SubSeq[2016];
.global .align 4 .b8 mrg32k3aM2SubSeq[2016];
.global .align 4 .b8 mrg32k3aM1Seq[2304];
.global .align 4 .b8 mrg32k3aM2Seq[2304];
.const .align 8 .b8 __cr_lgamma_table[72];
.global .align 1 .b8 $str[25] = {66, 108, 111, 99, 107, 32, 37, 100, 44, 32, 84, 104, 114, 101, 97, 100, 32, 37, 100, 58, 32, 37, 117, 10};

.visible .entry _Z15generate_kernelP17curandStateXORWOWiPj(
	.param .u64 .ptr .align 1 _Z15generate_kernelP17curandStateXORWOWiPj_param_0,
	.param .u32 _Z15generate_kernelP17curandStateXORWOWiPj_param_1,
	.param .u64 .ptr .align 1 _Z15generate_kernelP17curandStateXORWOWiPj_param_2
)
{
	.local .align 8 .b8 	__local_depot0[16];
	.reg .b64 	%SP;
	.reg .b64 	%SPL;
	.reg .pred 	%p<2>;
	.reg .b32 	%r<25>;
	.reg .b32 	%f<2>;
	.reg .b64 	%rd<15>;
	.reg .b64 	%fd<2>;

	mov.u64 	%SPL, __local_depot0;
	cvta.local.u64 	%SP, %SPL;
	ld.param.u64 	%rd2, [_Z15generate_kernelP17curandStateXORWOWiPj_param_0];
	ld.param.u32 	%r3, [_Z15generate_kernelP17curandStateXORWOWiPj_param_1];
	ld.param.u64 	%rd3, [_Z15generate_kernelP17curandStateXORWOWiPj_param_2];
	cvta.to.global.u64 	%rd1, %rd3;
	mov.u32 	%r1, %ctaid.x;
	mov.u32 	%r2, %tid.x;
	setp.ne.s32 	%p1, %r2, 0;
	@%p1 bra 	$L__BB0_2;
	cvta.to.global.u64 	%rd4, %rd2;
	mul.wide.u32 	%rd5, %r1, 48;
	add.s64 	%rd6, %rd4, %rd5;
	ld.global.v2.u32 	{%r4, %r5}, [%rd6];
	ld.global.v2.u32 	{%r6, %r7}, [%rd6+8];
	ld.global.v2.u32 	{%r8, %r9}, [%rd6+16];
	ld.global.v2.u32 	{%r10, %r11}, [%rd6+24];
	ld.global.f32 	%f1, [%rd6+32];
	ld.global.f64 	%fd1, [%rd6+40];
	shr.u32 	%r12, %r5, 2;
	xor.b32  	%r13, %r12, %r5;
	shl.b32 	%r14, %r9, 4;
	shl.b32 	%r15, %r13, 1;
	xor.b32  	%r16, %r14, %r15;
	xor.b32  	%r17, %r16, %r9;
	xor.b32  	%r18, %r17, %r13;
	add.s32 	%r19, %r4, 362437;
	add.s32 	%r20, %r18, %r19;
	rem.u32 	%r21, %r20, %r3;
	mul.wide.u32 	%rd7, %r1, 4;
	add.s64 	%rd8, %rd1, %rd7;
	st.global.u32 	[%rd8], %r21;
	st.global.v2.u32 	[%rd6], {%r19, %r6};
	st.global.v2.u32 	[%rd6+8], {%r7, %r8};
	st.global.v2.u32 	[%rd6+16], {%r9, %r18};
	st.global.v2.u32 	[%rd6+24], {%r10, %r11};
	st.global.f32 	[%rd6+32], %f1;
	st.global.f64 	[%rd6+40], %fd1;
$L__BB0_2:
	add.u64 	%rd9, %SP, 0;
	add.u64 	%rd10, %SPL, 0;
	bar.sync 	0;
	mul.wide.u32 	%rd11, %r1, 4;
	add.s64 	%rd12, %rd1, %rd11;
	ld.global.u32 	%r22, [%rd12];
	st.local.v2.u32 	[%rd10], {%r1, %r2};
	st.local.u32 	[%rd10+8], %r22;
	mov.u64 	%rd13, $str;
	cvta.global.u64 	%rd14, %rd13;
	{ // callseq 0, 0
	.param .b64 param0;
	st.param.b64 	[param0], %rd14;
	.param .b64 param1;
	st.param.b64 	[param1], %rd9;
	.param .b32 retval0;
	call.uni (retval0), 
	vprintf, 
	(
	param0, 
	param1
	);
	ld.param.b32 	%r23, [retval0];
	} // callseq 0
	ret;

}
	// .globl	_Z12setup_kernelP17curandStateXORWOWy
.visible .entry _Z12setup_kernelP17curandStateXORWOWy(
	.param .u64 .ptr .align 1 _Z12setup_kernelP17curandStateXORWOWy_param_0,
	.param .u64 _Z12setup_kernelP17curandStateXORWOWy_param_1
)
{
	.reg .pred 	%p<24>;
	.reg .b32 	%r<410>;
	.reg .b64 	%rd<19>;

	ld.param.u64 	%rd8, [_Z12setup_kernelP17curandStateXORWOWy_param_0];
	ld.param.u64 	%rd9, [_Z12setup_kernelP17curandStateXORWOWy_param_1];
	cvta.to.global.u64 	%rd10, %rd8;
	mov.u32 	%r182, %ctaid.x;
	cvt.u64.u32 	%rd18, %r182;
	mul.wide.u32 	%rd11, %r182, 48;
	add.s64 	%rd2, %rd10, %rd11;
	cvt.u32.u64 	%r183, %rd9;
	xor.b32  	%r184, %r183, -1429050551;
	mul.lo.s32 	%r185, %r184, 1099087573;
	{ .reg .b32 tmp; mov.b64 {tmp, %r186}, %rd9; }
	xor.b32  	%r187, %r186, -136515619;
	mul.lo.s32 	%r188, %r187, -1703105765;
	add.s32 	%r189, %r185, %r188;
	add.s32 	%r190, %r189, 6615241;
	add.s32 	%r191, %r185, 123456789;
	st.global.v2.u32 	[%rd2], {%r190, %r191};
	xor.b32  	%r192, %r185, 362436069;
	add.s32 	%r193, %r188, 521288629;
	st.global.v2.u32 	[%rd2+8], {%r192, %r193};
	xor.b32  	%r194, %r188, 88675123;
	add.s32 	%r195, %r185, 5783321;
	st.global.v2.u32 	[%rd2+16], {%r194, %r195};
	setp.eq.s32 	%p1, %r182, 0;
	@%p1 bra 	$L__BB1_42;
	mov.b32 	%r316, 0;
$L__BB1_2:
	and.b64  	%rd4, %rd18, 3;
	setp.eq.s64 	%p2, %rd4, 0;
	@%p2 bra 	$L__BB1_41;
	mul.wide.u32 	%rd12, %r316, 3200;
	mov.u64 	%rd13, precalc_xorwow_matrix;
	add.s64 	%rd5, %rd13, %rd12;
	cvt.u32.u64 	%r2, %rd4;
	mov.b32 	%r317, 0;
$L__BB1_4:
	mov.b32 	%r330, 0;
	mov.u32 	%r331, %r330;
	mov.u32 	%r332, %r330;
	mov.u32 	%r333, %r330;
	mov.u32 	%r334, %r330;
	mov.u32 	%r323, %r330;
$L__BB1_5:
	mul.wide.u32 	%rd14, %r323, 4;
	add.s64 	%rd15, %rd2, %rd14;
	ld.global.u32 	%r10, [%rd15+4];
	shl.b32 	%r11, %r323, 5;
	mov.b32 	%r329, 0;
$L__BB1_6:
	.pragma "nounroll";
	shr.u32 	%r200, %r10, %r329;
	and.b32  	%r201, %r200, 1;
	setp.eq.b32 	%p3, %r201, 1;
	not.pred 	%p4, %p3;
	add.s32 	%r202, %r11, %r329;
	mul.lo.s32 	%r203, %r202, 5;
	mul.wide.u32 	%rd16, %r203, 4;
	add.s64 	%rd6, %rd5, %rd16;
	@%p4 bra 	$L__BB1_8;
	ld.global.u32 	%r204, [%rd6];
	xor.b32  	%r334, %r334, %r204;
	ld.global.u32 	%r205, [%rd6+4];
	xor.b32  	%r333, %r333, %r205;
	ld.global.u32 	%r206, [%rd6+8];
	xor.b32  	%r332, %r332, %r206;
	ld.global.u32 	%r207, [%rd6+12];
	xor.b32  	%r331, %r331, %r207;
	ld.global.u32 	%r208, [%rd6+16];
	xor.b32  	%r330, %r330, %r208;
$L__BB1_8:
	and.b32  	%r210, %r200, 2;
	setp.eq.s32 	%p5, %r210, 0;
	@%p5 bra 	$L__BB1_10;
	ld.global.u32 	%r211, [%rd6+20];
	xor.b32  	%r334, %r334, %r211;
	ld.global.u32 	%r212, [%rd6+24];
	xor.b32  	%r333, %r333, %r212;
	ld.global.u32 	%r213, [%rd6+28];
	xor.b32  	%r332, %r332, %r213;
	ld.global.u32 	%r214, [%rd6+32];
	xor.b32  	%r331, %r331, %r214;
	ld.global.u32 	%r215, [%rd6+36];
	xor.b32  	%r330, %r330, %r215;
$L__BB1_10:
	and.b32  	%r217, %r200, 4;
	setp.eq.s32 	%p6, %r217, 0;
	@%p6 bra 	$L__BB1_12;
	ld.global.u32 	%r218, [%rd6+40];
	xor.b32  	%r334, %r334, %r218;
	ld.global.u32 	%r219, [%rd6+44];
	xor.b32  	%r333, %r333, %r219;
	ld.global.u32 	%r220, [%rd6+48];
	xor.b32  	%r332, %r332, %r220;
	ld.global.u32 	%r221, [%rd6+52];
	xor.b32  	%r331, %r331, %r221;
	ld.global.u32 	%r222, [%rd6+56];
	xor.b32  	%r330, %r330, %r222;
$L__BB1_12:
	and.b32  	%r224, %r200, 8;
	setp.eq.s32 	%p7, %r224, 0;
	@%p7 bra 	$L__BB1_14;
	ld.global.u32 	%r225, [%rd6+60];
	xor.b32  	%r334, %r334, %r225;
	ld.global.u32 	%r226, [%rd6+64];
	xor.b32  	%r333, %r333, %r226;
	ld.global.u32 	%r227, [%rd6+68];
	xor.b32  	%r332, %r332, %r227;
	ld.global.u32 	%r228, [%rd6+72];
	xor.b32  	%r331, %r331, %r228;
	ld.global.u32 	%r229, [%rd6+76];
	xor.b32  	%r330, %r330, %r229;
$L__BB1_14:
	and.b32  	%r231, %r200, 16;
	setp.eq.s32 	%p8, %r231, 0;
	@%p8 bra 	$L__BB1_16;
	ld.global.u32 	%r232, [%rd6+80];
	xor.b32  	%r334, %r334, %r232;
	ld.global.u32 	%r233, [%rd6+84];
	xor.b32  	%r333, %r333, %r233;
	ld.global.u32 	%r234, [%rd6+88];
	xor.b32  	%r332, %r332, %r234;
	ld.global.u32 	%r235, [%rd6+92];
	xor.b32  	%r331, %r331, %r235;
	ld.global.u32 	%r236, [%rd6+96];
	xor.b32  	%r330, %r330, %r236;
$L__BB1_16:
	and.b32  	%r238, %r200, 32;
	setp.eq.s32 	%p9, %r238, 0;
	@%p9 bra 	$L__BB1_18;
	ld.global.u32 	%r239, [%rd6+100];
	xor.b32  	%r334, %r334, %r239;
	ld.global.u32 	%r240, [%rd6+104];
	xor.b32  	%r333, %r333, %r240;
	ld.global.u32 	%r241, [%rd6+108];
	xor.b32  	%r332, %r332, %r241;
	ld.global.u32 	%r242, [%rd6+112];
	xor.b32  	%r331, %r331, %r242;
	ld.global.u32 	%r243, [%rd6+116];
	xor.b32  	%r330, %r330, %r243;
$L__BB1_18:
	and.b32  	%r245, %r200, 64;
	setp.eq.s32 	%p10, %r245, 0;
	@%p10 bra 	$L__BB1_20;
	ld.global.u32 	%r246, [%rd6+120];
	xor.b32  	%r334, %r334, %r246;
	ld.global.u32 	%r247, [%rd6+124];
	xor.b32  	%r333, %r333, %r247;
	ld.global.u32 	%r248, [%rd6+128];
	xor.b32  	%r332, %r332, %r248;
	ld.global.u32 	%r249, [%rd6+132];
	xor.b32  	%r331, %r331, %r249;
	ld.global.u32 	%r250, [%rd6+136];
	xor.b32  	%r330, %r330, %r250;
$L__BB1_20:
	and.b32  	%r252, %r200, 128;
	setp.eq.s32 	%p11, %r252, 0;
	@%p11 bra 	$L__BB1_22;
	ld.global.u32 	%r253, [%rd6+140];
	xor.b32  	%r334, %r334, %r253;
	ld.global.u32 	%r254, [%rd6+144];
	xor.b32  	%r333, %r333, %r254;
	ld.global.u32 	%r255, [%rd6+148];
	xor.b32  	%r332, %r332, %r255;
	ld.global.u32 	%r256, [%rd6+152];
	xor.b32  	%r331, %r331, %r256;
	ld.global.u32 	%r257, [%rd6+156];
	xor.b32  	%r330, %r330, %r257;
$L__BB1_22:
	and.b32  	%r259, %r200, 256;
	setp.eq.s32 	%p12, %r259, 0;
	@%p12 bra 	$L__BB1_24;
	ld.global.u32 	%r260, [%rd6+160];
	xor.b32  	%r334, %r334, %r260;
	ld.global.u32 	%r261, [%rd6+164];
	xor.b32  	%r333, %r333, %r261;
	ld.global.u32 	%r262, [%rd6+168];
	xor.b32  	%r332, %r332, %r262;
	ld.global.u32 	%r263, [%rd6+172];
	xor.b32  	%r331, %r331, %r263;
	ld.global.u32 	%r264, [%rd6+176];
	xor.b32  	%r330, %r330, %r264;
$L__BB1_24:
	and.b32  	%r266, %r200, 512;
	setp.eq.s32 	%p13, %r266, 0;
	@%p13 bra 	$L__BB1_26;
	ld.global.u32 	%r267, [%rd6+180];
	xor.b32  	%r334, %r334, %r267;
	ld.global.u32 	%r268, [%rd6+184];
	xor.b32  	%r333, %r333, %r268;
	ld.global.u32 	%r269, [%rd6+188];
	xor.b32  	%r332, %r332, %r269;
	ld.global.u32 	%r270, [%rd6+192];
	xor.b32  	%r331, %r331, %r270;
	ld.global.u32 	%r271, [%rd6+196];
	xor.b32  	%r330, %r330, %r271;
$L__BB1_26:
	and.b32  	%r273, %r200, 1024;
	setp.eq.s32 	%p14, %r273, 0;
	@%p14 bra 	$L__BB1_28;
	ld.global.u32 	%r274, [%rd6+200];
	xor.b32  	%r334, %r334, %r274;
	ld.global.u32 	%r275, [%rd6+204];
	xor.b32  	%r333, %r333, %r275;
	ld.global.u32 	%r276, [%rd6+208];
	xor.b32  	%r332, %r332, %r276;
	ld.global.u32 	%r277, [%rd6+212];
	xor.b32  	%r331, %r331, %r277;
	ld.global.u32 	%r278, [%rd6+216];
	xor.b32  	%r330, %r330, %r278;
$L__BB1_28:
	and.b32  	%r280, %r200, 2048;
	setp.eq.s32 	%p15, %r280, 0;
	@%p15 bra 	$L__BB1_30;
	ld.global.u32 	%r281, [%rd6+220];
	xor.b32  	%r334, %r334, %r281;
	ld.global.u32 	%r282, [%rd6+224];
	xor.b32  	%r333, %r333, %r282;
	ld.global.u32 	%r283, [%rd6+228];
	xor.b32  	%r332, %r332, %r283;
	ld.global.u32 	%r284, [%rd6+232];
	xor.b32  	%r331, %r331, %r284;
	ld.global.u32 	%r285, [%rd6+236];
	xor.b32  	%r330, %r330, %r285;
$L__BB1_30:
	and.b32  	%r287, %r200, 4096;
	setp.eq.s32 	%p16, %r287, 0;
	@%p16 bra 	$L__BB1_32;
	ld.global.u32 	%r288, [%rd6+240];
	xor.b32  	%r334, %r334, %r288;
	ld.global.u32 	%r289, [%rd6+244];
	xor.b32  	%r333, %r333, %r289;
	ld.global.u32 	%r290, [%rd6+248];
	xor.b32  	%r332, %r332, %r290;
	ld.global.u32 	%r291, [%rd6+252];
	xor.b32  	%r331, %r331, %r291;
	ld.global.u32 	%r292, [%rd6+256];
	xor.b32  	%r330, %r330, %r292;
$L__BB1_32:
	and.b32  	%r294, %r200, 8192;
	setp.eq.s32 	%p17, %r294, 0;
	@%p17 bra 	$L__BB1_34;
	ld.global.u32 	%r295, [%rd6+260];
	xor.b32  	%r334, %r334, %r295;
	ld.global.u32 	%r296, [%rd6+264];
	xor.b32  	%r333, %r333, %r296;
	ld.global.u32 	%r297, [%rd6+268];
	xor.b32  	%r332, %r332, %r297;
	ld.global.u32 	%r298, [%rd6+272];
	xor.b32  	%r331, %r331, %r298;
	ld.global.u32 	%r299, [%rd6+276];
	xor.b32  	%r330, %r330, %r299;
$L__BB1_34:
	and.b32  	%r301, %r200, 16384;
	setp.eq.s32 	%p18, %r301, 0;
	@%p18 bra 	$L__BB1_36;
	ld.global.u32 	%r302, [%rd6+280];
	xor.b32  	%r334, %r334, %r302;
	ld.global.u32 	%r303, [%rd6+284];
	xor.b32  	%r333, %r333, %r303;
	ld.global.u32 	%r304, [%rd6+288];
	xor.b32  	%r332, %r332, %r304;
	ld.global.u32 	%r305, [%rd6+292];
	xor.b32  	%r331, %r331, %r305;
	ld.global.u32 	%r306, [%rd6+296];
	xor.b32  	%r330, %r330, %r306;
$L__BB1_36:
	and.b32  	%r308, %r200, 32768;
	setp.eq.s32 	%p19, %r308, 0;
	@%p19 bra 	$L__BB1_38;
	ld.global.u32 	%r309, [%rd6+300];
	xor.b32  	%r334, %r334, %r309;
	ld.global.u32 	%r310, [%rd6+304];
	xor.b32  	%r333, %r333, %r310;
	ld.global.u32 	%r311, [%rd6+308];
	xor.b32  	%r332, %r332, %r311;
	ld.global.u32 	%r312, [%rd6+312];
	xor.b32  	%r331, %r331, %r312;
	ld.global.u32 	%r313, [%rd6+316];
	xor.b32  	%r330, %r330, %r313;
$L__BB1_38:
	add.s32 	%r329, %r329, 16;
	setp.ne.s32 	%p20, %r329, 32;
	@%p20 bra 	$L__BB1_6;
	mad.lo.s32 	%r314, %r323, -31, %r11;
	add.s32 	%r323, %r314, 1;
	setp.ne.s32 	%p21, %r323, 5;
	@%p21 bra 	$L__BB1_5;
	st.global.u32 	[%rd2+4], %r334;
	st.global.u32 	[%rd2+8], %r333;
	st.global.u32 	[%rd2+12], %r332;
	st.global.u32 	[%rd2+16], %r331;
	st.global.u32 	[%rd2+20], %r330;
	add.s32 	%r317, %r317, 1;
	setp.lt.u32 	%p22, %r317, %r2;
	@%p22 bra 	$L__BB1_4;
$L__BB1_41:
	shr.u64 	%rd7, %rd18, 2;
	add.s32 	%r316, %r316, 1;
	setp.gt.u64 	%p23, %rd18, 3;
	mov.u64 	%rd18, %rd7;
	@%p23 bra 	$L__BB1_2;
$L__BB1_42:
	mov.b32 	%r315, 0;
	st.global.v2.u32 	[%rd2+24], {%r315, %r315};
	st.global.u32 	[%rd2+32], %r315;
	mov.b64 	%rd17, 0;
	st.global.u64 	[%rd2+40], %rd17;
	ret;

}


// ===== COMPILED SASS (sm_100) =====

	.target	sm_100

	.elftype	@"ET_EXEC"


//--------------------- .note.nv.tkinfo           --------------------------
	.section	.note.nv.tkinfo,"",@"SHT_NOTE"
	.sectionflags	@"SHF_NOTE_NV_TKINFO"
	.tkinfo
        /*0018*/ 	.word	0x00000002
        /*0030*/ 	.string	""
        /*0030*/ 	.string	"ptxas"
        /*0030*/ 	.string	"Cuda compilation tools, release 13.0, V13.0.88"
        /*0030*/ 	.string	"Build cuda_13.0.r13.0/compiler.36424714_0"
        /*0030*/ 	.string	"-arch sm_100 -m 64 "



//--------------------- .note.nv.cuinfo           --------------------------
	.section	.note.nv.cuinfo,"",@"SHT_NOTE"
	.sectionflags	@"SHF_NOTE_NV_CUINFO"
        /*0018*/ 	.short	0x0002
        /*001a*/ 	.short	0x0064
        /*001c*/ 	.short	0x0082
	.zero		2


//--------------------- .nv.info                  --------------------------
	.section	.nv.info,"",@"SHT_CUDA_INFO"
	.align	4


	//----- nvinfo : EIATTR_REGCOUNT
	.align		4
        /*0000*/ 	.byte	0x04, 0x2f
        /*0002*/ 	.short	(.L_11 - .L_10)
	.align		4
.L_10:
        /*0004*/ 	.word	index@(_Z15generate_kernelP17curandStateXORWOWiPj)
        /*0008*/ 	.word	0x0000001e


	//----- nvinfo : EIATTR_FRAME_SIZE
	.align		4
.L_11:
        /*000c*/ 	.byte	0x04, 0x11
        /*000e*/ 	.short	(.L_13 - .L_12)
	.align		4
.L_12:
        /*0010*/ 	.word	index@(_Z15generate_kernelP17curandStateXORWOWiPj)
        /*0014*/ 	.word	0x00000010


	//----- nvinfo : EIATTR_REGCOUNT
	.align		4
.L_13:
        /*0018*/ 	.byte	0x04, 0x2f
        /*001a*/ 	.short	(.L_15 - .L_14)
	.align		4
.L_14:
        /*001c*/ 	.word	index@(_Z12setup_kernelP17curandStateXORWOWy)
        /*0020*/ 	.word	0x00000020


	//----- nvinfo : EIATTR_FRAME_SIZE
	.align		4
.L_15:
        /*0024*/ 	.byte	0x04, 0x11
        /*0026*/ 	.short	(.L_17 - .L_16)
	.align		4
.L_16:
        /*0028*/ 	.word	index@(_Z12setup_kernelP17curandStateXORWOWy)
        /*002c*/ 	.word	0x00000000


	//----- nvinfo : EIATTR_MIN_STACK_SIZE
	.align		4
.L_17:
        /*0030*/ 	.byte	0x04, 0x12
        /*0032*/ 	.short	(.L_19 - .L_18)
	.align		4
.L_18:
        /*0034*/ 	.word	index@(_Z12setup_kernelP17curandStateXORWOWy)
        /*0038*/ 	.word	0x00000000


	//----- nvinfo : EIATTR_MIN_STACK_SIZE
	.align		4
.L_19:
        /*003c*/ 	.byte	0x04, 0x12
        /*003e*/ 	.short	(.L_21 - .L_20)
	.align		4
.L_20:
        /*0040*/ 	.word	index@(_Z15generate_kernelP17curandStateXORWOWiPj)
        /*0044*/ 	.word	0x00000010
.L_21:


//--------------------- .nv.compat                --------------------------
	.section	.nv.compat,"",@"SHT_CUDA_COMPAT_INFO"
	.align	4
        /*0000*/ 	.byte	0x02, 0x09, 0x00, 0x00, 0x02, 0x02, 0x01, 0x00, 0x02, 0x05, 0x05, 0x00, 0x03, 0x07, 0x01, 0x01
        /*0010*/ 	.byte	0x02, 0x03, 0x00, 0x00, 0x02, 0x06, 0x01, 0x00, 0x04, 0x0b, 0x08, 0x00, 0x09, 0x00, 0x00, 0x00
        /*0020*/ 	.byte	0x00, 0x00, 0x00, 0x00


//--------------------- .nv.info._Z12setup_kernelP17curandStateXORWOWy --------------------------
	.section	.nv.info._Z12setup_kernelP17curandStateXORWOWy,"",@"SHT_CUDA_INFO"
	.sectionflags	@""
	.align	4


	//----- nvinfo : EIATTR_CUDA_API_VERSION
	.align		4
        /*0000*/ 	.byte	0x04, 0x37
        /*0002*/ 	.short	(.L_23 - .L_22)
.L_22:
        /*0004*/ 	.word	0x00000082


	//----- nvinfo : EIATTR_KPARAM_INFO
	.align		4
.L_23:
        /*0008*/ 	.byte	0x04, 0x17
        /*000a*/ 	.short	(.L_25 - .L_24)
.L_24:
        /*000c*/ 	.word	0x00000000
        /*0010*/ 	.short	0x0001
        /*0012*/ 	.short	0x0008
        /*0014*/ 	.byte	0x00, 0xf0, 0x21, 0x00


	//----- nvinfo : EIATTR_KPARAM_INFO
	.align		4
.L_25:
        /*0018*/ 	.byte	0x04, 0x17
        /*001a*/ 	.short	(.L_27 - .L_26)
.L_26:
        /*001c*/ 	.word	0x00000000
        /*0020*/ 	.short	0x0000
        /*0022*/ 	.short	0x0000
        /*0024*/ 	.byte	0x00, 0xf5, 0x21, 0x00


	//----- nvinfo : EIATTR_SPARSE_MMA_MASK
	.align		4
.L_27:
        /*0028*/ 	.byte	0x03, 0x50
        /*002a*/ 	.short	0x0000


	//----- nvinfo : EIATTR_MAXREG_COUNT
	.align		4
        /*002c*/ 	.byte	0x03, 0x1b
        /*002e*/ 	.short	0x00ff


	//----- nvinfo : EIATTR_MERCURY_ISA_VERSION
	.align		4
        /*0030*/ 	.byte	0x03, 0x5f
        /*0032*/ 	.short	0x0101


	//----- nvinfo : EIATTR_VRC_CTA_INIT_COUNT
	.align		4
        /*0034*/ 	.byte	0x02, 0x4a
	.zero		1
	.zero		1


	//----- nvinfo : EIATTR_EXIT_INSTR_OFFSETS
	.align		4
        /*0038*/ 	.byte	0x04, 0x1c
        /*003a*/ 	.short	(.L_29 - .L_28)


	//   ....[0]....
.L_28:
        /*003c*/ 	.word	0x00000ec0


	//----- nvinfo : EIATTR_CBANK_PARAM_SIZE
	.align		4
.L_29:
        /*0040*/ 	.byte	0x03, 0x19
        /*0042*/ 	.short	0x0010


	//----- nvinfo : EIATTR_PARAM_CBANK
	.align		4
        /*0044*/ 	.byte	0x04, 0x0a
        /*0046*/ 	.short	(.L_31 - .L_30)
	.align		4
.L_30:
        /*0048*/ 	.word	index@(.nv.constant0._Z12setup_kernelP17curandStateXORWOWy)
        /*004c*/ 	.short	0x0380
        /*004e*/ 	.short	0x0010


	//----- nvinfo : EIATTR_SW_WAR
	.align		4
.L_31:
        /*0050*/ 	.byte	0x04, 0x36
        /*0052*/ 	.short	(.L_33 - .L_32)
.L_32:
        /*0054*/ 	.word	0x00000008
.L_33:


//--------------------- .nv.info._Z15generate_kernelP17curandStateXORWOWiPj --------------------------
	.section	.nv.info._Z15generate_kernelP17curandStateXORWOWiPj,"",@"SHT_CUDA_INFO"
	.sectionflags	@""
	.align	4


	//----- nvinfo : EIATTR_CUDA_API_VERSION
	.align		4
        /*0000*/ 	.byte	0x04, 0x37
        /*0002*/ 	.short	(.L_35 - .L_34)
.L_34:
        /*0004*/ 	.word	0x00000082


	//----- nvinfo : EIATTR_KPARAM_INFO
	.align		4
.L_35:
        /*0008*/ 	.byte	0x04, 0x17
        /*000a*/ 	.short	(.L_37 - .L_36)
.L_36:
        /*000c*/ 	.word	0x00000000
        /*0010*/ 	.short	0x0002
        /*0012*/ 	.short	0x0010
        /*0014*/ 	.byte	0x00, 0xf5, 0x21, 0x00


	//----- nvinfo : EIATTR_KPARAM_INFO
	.align		4
.L_37:
        /*0018*/ 	.byte	0x04, 0x17
        /*001a*/ 	.short	(.L_39 - .L_38)
.L_38:
        /*001c*/ 	.word	0x00000000
        /*0020*/ 	.short	0x0001
        /*0022*/ 	.short	0x0008
        /*0024*/ 	.byte	0x00, 0xf0, 0x11, 0x00


	//----- nvinfo : EIATTR_KPARAM_INFO
	.align		4
.L_39:
        /*0028*/ 	.byte	0x04, 0x17
        /*002a*/ 	.short	(.L_41 - .L_40)
.L_40:
        /*002c*/ 	.word	0x00000000
        /*0030*/ 	.short	0x0000
        /*0032*/ 	.short	0x0000
        /*0034*/ 	.byte	0x00, 0xf5, 0x21, 0x00


	//----- nvinfo : EIATTR_SPARSE_MMA_MASK
	.align		4
.L_41:
        /*0038*/ 	.byte	0x03, 0x50
        /*003a*/ 	.short	0x0000


	//----- nvinfo : EIATTR_MAXREG_COUNT
	.align		4
        /*003c*/ 	.byte	0x03, 0x1b
        /*003e*/ 	.short	0x00ff


	//----- nvinfo : EIATTR_NUM_BARRIERS
	.align		4
        /*0040*/ 	.byte	0x02, 0x4c
        /*0042*/ 	.byte	0x01
	.zero		1


	//----- nvinfo : EIATTR_EXTERNS
	.align		4
        /*0044*/ 	.byte	0x04, 0x0f
        /*0046*/ 	.short	(.L_43 - .L_42)


	//   ....[0]....
	.align		4
.L_42:
        /*0048*/ 	.word	index@(vprintf)


	//----- nvinfo : EIATTR_MERCURY_ISA_VERSION
	.align		4
.L_43:
        /*004c*/ 	.byte	0x03, 0x5f
        /*004e*/ 	.short	0x0101


	//----- nvinfo : EIATTR_VRC_CTA_INIT_COUNT
	.align		4
        /*0050*/ 	.byte	0x02, 0x4a
	.zero		1
	.zero		1


	//----- nvinfo : EIATTR_SYSCALL_OFFSETS
	.align		4
        /*0054*/ 	.byte	0x04, 0x46
        /*0056*/ 	.short	(.L_45 - .L_44)


	//   ....[0]....
.L_44:
        /*0058*/ 	.word	0x00000480


	//----- nvinfo : EIATTR_EXIT_INSTR_OFFSETS
	.align		4
.L_45:
        /*005c*/ 	.byte	0x04, 0x1c
        /*005e*/ 	.short	(.L_47 - .L_46)


	//   ....[0]....
.L_46:
        /*0060*/ 	.word	0x00000490


	//----- nvinfo : EIATTR_CRS_STACK_SIZE
	.align		4
.L_47:
        /*0064*/ 	.byte	0x04, 0x1e
        /*0066*/ 	.short	(.L_49 - .L_48)
.L_48:
        /*0068*/ 	.word	0x00000000


	//----- nvinfo : EIATTR_CBANK_PARAM_SIZE
	.align		4
.L_49:
        /*006c*/ 	.byte	0x03, 0x19
        /*006e*/ 	.short	0x0018


	//----- nvinfo : EIATTR_PARAM_CBANK
	.align		4
        /*0070*/ 	.byte	0x04, 0x0a
        /*0072*/ 	.short	(.L_51 - .L_50)
	.align		4
.L_50:
        /*0074*/ 	.word	index@(.nv.constant0._Z15generate_kernelP17curandStateXORWOWiPj)
        /*0078*/ 	.short	0x0380
        /*007a*/ 	.short	0x0018


	//----- nvinfo : EIATTR_SW_WAR
	.align		4
.L_51:
        /*007c*/ 	.byte	0x04, 0x36
        /*007e*/ 	.short	(.L_53 - .L_52)
.L_52:
        /*0080*/ 	.word	0x00000008
.L_53:


//--------------------- .nv.callgraph             --------------------------
	.section	.nv.callgraph,"",@"SHT_CUDA_CALLGRAPH"
	.align	4
	.sectionentsize	8
	.align		4
        /*0000*/ 	.word	0x00000000
	.align		4
        /*0004*/ 	.word	0xffffffff
	.align		4
        /*0008*/ 	.word	index@(_Z15generate_kernelP17curandStateXORWOWiPj)
	.align		4
        /*000c*/ 	.word	index@(vprintf)
	.align		4
        /*0010*/ 	.word	0x00000000
	.align		4
        /*0014*/ 	.word	0xfffffffe
	.align		4
        /*0018*/ 	.word	0x00000000
	.align		4
        /*001c*/ 	.word	0xfffffffd
	.align		4
        /*0020*/ 	.word	0x00000000
	.align		4
        /*0024*/ 	.word	0xfffffffc


//--------------------- .nv.constant4             --------------------------
	.section	.nv.constant4,"a",@progbits
	.align	8
	.align		8
.nv.constant4:
        /*0000*/ 	.dword	precalc_xorwow_matrix
	.align		8
        /*0008*/ 	.dword	precalc_xorwow_offset_matrix
	.align		8
        /*0010*/ 	.dword	mrg32k3aM1
	.align		8
        /*0018*/ 	.dword	mrg32k3aM2
	.align		8
        /*0020*/ 	.dword	mrg32k3aM1SubSeq
	.align		8
        /*0028*/ 	.dword	mrg32k3aM2SubSeq
	.align		8
        /*0030*/ 	.dword	mrg32k3aM1Seq
	.align		8
        /*0038*/ 	.dword	mrg32k3aM2Seq
	.align		8
        /*0040*/ 	.dword	$str
	.align		8
        /*0048*/ 	.dword	vprintf


//--------------------- .nv.constant3             --------------------------
	.section	.nv.constant3,"a",@progbits
	.align	8
.nv.constant3:
	.type		__cr_lgamma_table,@object
	.size		__cr_lgamma_table,(.L_8 - __cr_lgamma_table)
__cr_lgamma_table:
        /*0000*/ 	.byte	0x00, 0x00, 0x00, 0x00, 0x00, 0x00, 0x00, 0x00, 0x00, 0x00, 0x00, 0x00, 0x00, 0x00, 0x00, 0x00
        /*0010*/ 	.byte	0xef, 0x39, 0xfa, 0xfe, 0x42, 0x2e, 0xe6, 0x3f, 0x02, 0x20, 0x2a, 0xfa, 0x0b, 0xab, 0xfc, 0x3f
        /*0020*/ 	.byte	0xf9, 0x2c, 0x92, 0x7c, 0xa7, 0x6c, 0x09, 0x40, 0xc9, 0x79, 0x44, 0x3c, 0x64, 0x26, 0x13, 0x40
        /*0030*/ 	.byte	0xca, 0x01, 0xcf, 0x3a, 0x27, 0x51, 0x1a, 0x40, 0x30, 0xcc, 0x2d, 0xf3, 0xe1, 0x0c, 0x21, 0x40
        /*0040*/ 	.byte	0x0d, 0xb7, 0xfc, 0x82, 0x8e, 0x35, 0x25, 0x40
.L_8:


//--------------------- .text._Z12setup_kernelP17curandStateXORWOWy --------------------------
	.section	.text._Z12setup_kernelP17curandStateXORWOWy,"ax",@progbits
	.align	128
        .global         _Z12setup_kernelP17curandStateXORWOWy
        .type           _Z12setup_kernelP17curandStateXORWOWy,@function
        .size           _Z12setup_kernelP17curandStateXORWOWy,(.L_x_11 - _Z12setup_kernelP17curandStateXORWOWy)
        .other          _Z12setup_kernelP17curandStateXORWOWy,@"STO_CUDA_ENTRY STV_DEFAULT"
_Z12setup_kernelP17curandStateXORWOWy:
.text._Z12setup_kernelP17curandStateXORWOWy:
[----:B------:R-:W-:Y:S01]  /*0000*/  LDC R1, c[0x0][0x37c] ;  /* 0x0000df00ff017b82 */ /* 0x000fe20000000800 */
[----:B------:R-:W0:Y:S07]  /*0010*/  S2R R13, SR_CTAID.X ;  /* 0x00000000000d7919 */ /* 0x000e2e0000002500 */
[----:B------:R-:W1:Y:S01]  /*0020*/  LDC.64 R4, c[0x0][0x388] ;  /* 0x0000e200ff047b82 */ /* 0x000e620000000a00 */
[----:B------:R-:W2:Y:S07]  /*0030*/  LDCU.64 UR6, c[0x0][0x358] ;  /* 0x00006b00ff0677ac */ /* 0x000eae0008000a00 */
[----:B------:R-:W3:Y:S01]  /*0040*/  LDC.64 R2, c[0x0][0x380] ;  /* 0x0000e000ff027b82 */ /* 0x000ee20000000a00 */
[----:B-1----:R-:W-:-:S02]  /*0050*/  LOP3.LUT R0, R4, 0xaad26b49, RZ, 0x3c, !PT ;  /* 0xaad26b4904007812 */ /* 0x002fc400078e3cff */
[----:B------:R-:W-:-:S03]  /*0060*/  LOP3.LUT R4, R5, 0xf7dcefdd, RZ, 0x3c, !PT ;  /* 0xf7dcefdd05047812 */ /* 0x000fc600078e3cff */
[----:B------:R-:W-:Y:S01]  /*0070*/  IMAD R0, R0, 0x4182bed5, RZ ;  /* 0x4182bed500007824 */ /* 0x000fe200078e02ff */
[C---:B0-----:R-:W-:Y:S01]  /*0080*/  ISETP.NE.AND P0, PT, R13.reuse, RZ, PT ;  /* 0x000000ff0d00720c */ /* 0x041fe20003f05270 */
[----:B------:R-:W-:Y:S02]  /*0090*/  IMAD R5, R4, -0x658354e5, RZ ;  /* 0x9a7cab1b04057824 */ /* 0x000fe400078e02ff */
[----:B---3--:R-:W-:Y:S01]  /*00a0*/  IMAD.WIDE.U32 R2, R13, 0x30, R2 ;  /* 0x000000300d027825 */ /* 0x008fe200078e0002 */
[C---:B------:R-:W-:Y:S02]  /*00b0*/  LOP3.LUT R8, R0.reuse, 0x159a55e5, RZ, 0x3c, !PT ;  /* 0x159a55e500087812 */ /* 0x040fe400078e3cff */
[C---:B------:R-:W-:Y:S01]  /*00c0*/  IADD3 R6, PT, PT, R0.reuse, 0x64f0c9, R5 ;  /* 0x0064f0c900067810 */ /* 0x040fe20007ffe005 */
[C---:B------:R-:W-:Y:S01]  /*00d0*/  VIADD R7, R0.reuse, 0x75bcd15 ;  /* 0x075bcd1500077836 */ /* 0x040fe20000000000 */
[----:B------:R-:W-:Y:S01]  /*00e0*/  LOP3.LUT R10, R5, 0x5491333, RZ, 0x3c, !PT ;  /* 0x05491333050a7812 */ /* 0x000fe200078e3cff */
[----:B------:R-:W-:-:S02]  /*00f0*/  VIADD R11, R0, 0x583f19 ;  /* 0x00583f19000b7836 */ /* 0x000fc40000000000 */
[----:B------:R-:W-:Y:S01]  /*0100*/  VIADD R9, R5, 0x1f123bb5 ;  /* 0x1f123bb505097836 */ /* 0x000fe20000000000 */
[----:B--2---:R0:W-:Y:S04]  /*0110*/  STG.E.64 desc[UR6][R2.64], R6 ;  /* 0x0000000602007986 */ /* 0x0041e8000c101b06 */
[----:B------:R0:W-:Y:S04]  /*0120*/  STG.E.64 desc[UR6][R2.64+0x8], R8 ;  /* 0x0000080802007986 */ /* 0x0001e8000c101b06 */
[----:B------:R0:W-:Y:S01]  /*0130*/  STG.E.64 desc[UR6][R2.64+0x10], R10 ;  /* 0x0000100a02007986 */ /* 0x0001e2000c101b06 */
[----:B------:R-:W-:Y:S05]  /*0140*/  @!P0 BRA `(.L_x_0) ;  /* 0x0000000c00488947 */ /* 0x000fea0003800000 */
[----:B------:R-:W-:Y:S02]  /*0150*/  IMAD.MOV.U32 R0, RZ, RZ, R13 ;  /* 0x000000ffff007224 */ /* 0x000fe400078e000d */
[----:B------:R-:W-:Y:S02]  /*0160*/  IMAD.MOV.U32 R15, RZ, RZ, RZ ;  /* 0x000000ffff0f7224 */ /* 0x000fe400078e00ff */
[----:B------:R-:W-:-:S07]  /*0170*/  IMAD.MOV.U32 R12, RZ, RZ, RZ ;  /* 0x000000ffff0c7224 */ /* 0x000fce00078e00ff */
.L_x_5:
[----:B0-----:R-:W-:-:S04]  /*0180*/  LOP3.LUT R2, R0, 0x3, RZ, 0xc0, !PT ;  /* 0x0000000300027812 */ /* 0x001fc800078ec0ff */
[----:B------:R-:W-:-:S04]  /*0190*/  ISETP.NE.U32.AND P0, PT, R2, RZ, PT ;  /* 0x000000ff0200720c */ /* 0x000fc80003f05070 */
[----:B------:R-:W-:-:S13]  /*01a0*/  ISETP.NE.AND.EX P0, PT, RZ, RZ, PT, P0 ;  /* 0x000000ffff00720c */ /* 0x000fda0003f05300 */
[----:B------:R-:W-:Y:S05]  /*01b0*/  @!P0 BRA `(.L_x_1) ;  /* 0x0000000c00148947 */ /* 0x000fea0003800000 */
[----:B------:R-:W0:Y:S01]  /*01c0*/  LDC.64 R6, c[0x4][RZ] ;  /* 0x01000000ff067b82 */ /* 0x000e220000000a00 */
[----:B------:R-:W-:Y:S01]  /*01d0*/  UMOV UR4, URZ ;  /* 0x000000ff00047c82 */ /* 0x000fe20008000000 */
[----:B0-----:R-:W-:-:S07]  /*01e0*/  IMAD.WIDE.U32 R6, R12, 0xc80, R6 ;  /* 0x00000c800c067825 */ /* 0x001fce00078e0006 */
.L_x_4:
[----:B0-----:R-:W-:Y:S01]  /*01f0*/  IMAD.MOV.U32 R14, RZ, RZ, RZ ;  /* 0x000000ffff0e7224 */ /* 0x001fe200078e00ff */
[----:B------:R-:W-:Y:S01]  /*0200*/  CS2R R2, SRZ ;  /* 0x0000000000027805 */ /* 0x000fe2000001ff00 */
[----:B------:R-:W-:Y:S01]  /*0210*/  IMAD.MOV.U32 R16, RZ, RZ, RZ ;  /* 0x000000ffff107224 */ /* 0x000fe200078e00ff */
[----:B------:R-:W-:-:S07]  /*0220*/  CS2R R4, SRZ ;  /* 0x0000000000047805 */ /* 0x000fce000001ff00 */
.L_x_3:
[----:B------:R-:W0:Y:S02]  /*0230*/  LDC.64 R8, c[0x0][0x380] ;  /* 0x0000e000ff087b82 */ /* 0x000e240000000a00 */
[----:B0-----:R-:W-:-:S04]  /*0240*/  IMAD.WIDE.U32 R10, R13, 0x30, R8 ;  /* 0x000000300d0a7825 */ /* 0x001fc800078e0008 */
[----:B------:R-:W-:-:S05]  /*0250*/  IMAD.WIDE.U32 R10, R16, 0x4, R10 ;  /* 0x00000004100a7825 */ /* 0x000fca00078e000a */
[----:B------:R0:W5:Y:S01]  /*0260*/  LDG.E R17, desc[UR6][R10.64+0x4] ;  /* 0x000004060a117981 */ /* 0x000162000c1e1900 */
[----:B------:R-:W-:-:S07]  /*0270*/  IMAD.MOV.U32 R18, RZ, RZ, RZ ;  /* 0x000000ffff127224 */ /* 0x000fce00078e00ff */
.L_x_2:
[----:B-----5:R-:W-:Y:S01]  /*0280*/  SHF.R.U32.HI R22, RZ, R18, R17 ;  /* 0x00000012ff167219 */ /* 0x020fe20000011611 */
[----:B0-----:R-:W-:-:S03]  /*0290*/  IMAD.SHL.U32 R11, R16, 0x20, RZ ;  /* 0x00000020100b7824 */ /* 0x001fc600078e00ff */
[----:B------:R-:W-:Y:S01]  /*02a0*/  LOP3.LUT R19, R22, 0x1, RZ, 0xc0, !PT ;  /* 0x0000000116137812 */ /* 0x000fe200078ec0ff */
[----:B------:R-:W-:-:S03]  /*02b0*/  IMAD.IADD R10, R11, 0x1, R18 ;  /* 0x000000010b0a7824 */ /* 0x000fc600078e0212 */
[----:B------:R-:W-:Y:S01]  /*02c0*/  ISETP.NE.U32.AND P0, PT, R19, 0x1, PT ;  /* 0x000000011300780c */ /* 0x000fe20003f05070 */
[----:B------:R-:W-:-:S03]  /*02d0*/  IMAD R11, R10, 0x5, RZ ;  /* 0x000000050a0b7824 */ /* 0x000fc600078e02ff */
[----:B------:R-:W-:Y:S01]  /*02e0*/  R2P PR, R22, 0x7e ;  /* 0x0000007e16007804 */ /* 0x000fe20000000000 */
[----:B------:R-:W-:-:S08]  /*02f0*/  IMAD.WIDE.U32 R10, R11, 0x4, R6 ;  /* 0x000000040b0a7825 */ /* 0x000fd000078e0006 */
[----:B------:R-:W2:Y:S04]  /*0300*/  @!P0 LDG.E R19, desc[UR6][R10.64] ;  /* 0x000000060a138981 */ /* 0x000ea8000c1e1900 */
[----:B------:R-:W3:Y:S04]  /*0310*/  @!P0 LDG.E R20, desc[UR6][R10.64+0x10] ;  /* 0x000010060a148981 */ /* 0x000ee8000c1e1900 */
[----:B------:R-:W4:Y:S04]  /*0320*/  @P1 LDG.E R21, desc[UR6][R10.64+0x14] ;  /* 0x000014060a151981 */ /* 0x000f28000c1e1900 */
[----:B------:R-:W4:Y:S04]  /*0330*/  @P2 LDG.E R23, desc[UR6][R10.64+0x28] ;  /* 0x000028060a172981 */ /* 0x000f28000c1e1900 */
[----:B------:R-:W4:Y:S04]  /*0340*/  @P1 LDG.E R24, desc[UR6][R10.64+0x24] ;  /* 0x000024060a181981 */ /* 0x000f28000c1e1900 */
[----:B------:R-:W4:Y:S04]  /*0350*/  @P2 LDG.E R26, desc[UR6][R10.64+0x38] ;  /* 0x000038060a1a2981 */ /* 0x000f28000c1e1900 */
[----:B------:R-:W4:Y:S04]  /*0360*/  @P3 LDG.E R25, desc[UR6][R10.64+0x3c] ;  /* 0x00003c060a193981 */ /* 0x000f28000c1e1900 */
[----:B------:R-:W4:Y:S01]  /*0370*/  @P4 LDG.E R27, desc[UR6][R10.64+0x50] ;  /* 0x000050060a1b4981 */ /* 0x000f22000c1e1900 */
[----:B--2---:R-:W-:-:S03]  /*0380*/  @!P0 LOP3.LUT R14, R14, R19, RZ, 0x3c, !PT ;  /* 0x000000130e0e8212 */ /* 0x004fc600078e3cff */
[----:B------:R-:W2:Y:S01]  /*0390*/  @!P0 LDG.E R19, desc[UR6][R10.64+0x4] ;  /* 0x000004060a138981 */ /* 0x000ea2000c1e1900 */
[----:B---3--:R-:W-:-:S03]  /*03a0*/  @!P0 LOP3.LUT R3, R3, R20, RZ, 0x3c, !PT ;  /* 0x0000001403038212 */ /* 0x008fc600078e3cff */
[----:B------:R-:W3:Y:S01]  /*03b0*/  @!P0 LDG.E R20, desc[UR6][R10.64+0x8] ;  /* 0x000008060a148981 */ /* 0x000ee2000c1e1900 */
[----:B----4-:R-:W-:-:S03]  /*03c0*/  @P1 LOP3.LUT R14, R14, R21, RZ, 0x3c, !PT ;  /* 0x000000150e0e1212 */ /* 0x010fc600078e3cff */
[----:B------:R-:W4:Y:S01]  /*03d0*/  @!P0 LDG.E R21, desc[UR6][R10.64+0xc] ;  /* 0x00000c060a158981 */ /* 0x000f22000c1e1900 */
[----:B------:R-:W-:-:S03]  /*03e0*/  @P2 LOP3.LUT R14, R14, R23, RZ, 0x3c, !PT ;  /* 0x000000170e0e2212 */ /* 0x000fc600078e3cff */
[----:B------:R-:W4:Y:S01]  /*03f0*/  @P1 LDG.E R23, desc[UR6][R10.64+0x18] ;  /* 0x000018060a171981 */ /* 0x000f22000c1e1900 */
[----:B------:R-:W-:-:S03]  /*0400*/  @P1 LOP3.LUT R3, R3, R24, RZ, 0x3c, !PT ;  /* 0x0000001803031212 */ /* 0x000fc600078e3cff */
[----:B------:R-:W4:Y:S01]  /*0410*/  @P2 LDG.E R24, desc[UR6][R10.64+0x30] ;  /* 0x000030060a182981 */ /* 0x000f22000c1e1900 */
[----:B--2---:R-:W-:-:S03]  /*0420*/  @!P0 LOP3.LUT R4, R4, R19, RZ, 0x3c, !PT ;  /* 0x0000001304048212 */ /* 0x004fc600078e3cff */
[----:B------:R-:W2:Y:S01]  /*0430*/  @P1 LDG.E R19, desc[UR6][R10.64+0x20] ;  /* 0x000020060a131981 */ /* 0x000ea2000c1e1900 */
[----:B---3--:R-:W-:-:S03]  /*0440*/  @!P0 LOP3.LUT R5, R5, R20, RZ, 0x3c, !PT ;  /* 0x0000001405058212 */ /* 0x008fc600078e3cff */
[----:B------:R-:W3:Y:S01]  /*0450*/  @P1 LDG.E R20, desc[UR6][R10.64+0x1c] ;  /* 0x00001c060a141981 */ /* 0x000ee2000c1e1900 */
[----:B----4-:R-:W-:-:S03]  /*0460*/  @!P0 LOP3.LUT R2, R2, R21, RZ, 0x3c, !PT ;  /* 0x0000001502028212 */ /* 0x010fc600078e3cff */
[----:B------:R-:W4:Y:S01]  /*0470*/  @P2 LDG.E R21, desc[UR6][R10.64+0x2c] ;  /* 0x00002c060a152981 */ /* 0x000f22000c1e1900 */
[----:B------:R-:W-:-:S03]  /*0480*/  @P1 LOP3.LUT R4, R4, R23, RZ, 0x3c, !PT ;  /* 0x0000001704041212 */ /* 0x000fc600078e3cff */
[----:B------:R-:W4:Y:S01]  /*0490*/  @P2 LDG.E R23, desc[UR6][R10.64+0x34] ;  /* 0x000034060a172981 */ /* 0x000f22000c1e1900 */
[----:B------:R-:W-:-:S03]  /*04a0*/  @P2 LOP3.LUT R3, R3, R26, RZ, 0x3c, !PT ;  /* 0x0000001a03032212 */ /* 0x000fc600078e3cff */
[----:B------:R-:W4:Y:S01]  /*04b0*/  @P3 LDG.E R26, desc[UR6][R10.64+0x4c] ;  /* 0x00004c060a1a3981 */ /* 0x000f22000c1e1900 */
[----:B------:R-:W-:-:S03]  /*04c0*/  @P3 LOP3.LUT R14, R14, R25, RZ, 0x3c, !PT ;  /* 0x000000190e0e3212 */ /* 0x000fc600078e3cff */
[----:B------:R-:W4:Y:S01]  /*04d0*/  @P5 LDG.E R25, desc[UR6][R10.64+0x64] ;  /* 0x000064060a195981 */ /* 0x000f22000c1e1900 */
[----:B--2---:R-:W-:-:S03]  /*04e0*/  @P1 LOP3.LUT R2, R2, R19, RZ, 0x3c, !PT ;  /* 0x0000001302021212 */ /* 0x004fc600078e3cff */
[----:B------:R-:W2:Y:S01]  /*04f0*/  @P3 LDG.E R19, desc[UR6][R10.64+0x40] ;  /* 0x000040060a133981 */ /* 0x000ea2000c1e1900 */
[----:B---3--:R-:W-:-:S03]  /*0500*/  @P1 LOP3.LUT R5, R5, R20, RZ, 0x3c, !PT ;  /* 0x0000001405051212 */ /* 0x008fc600078e3cff */
[----:B------:R-:W3:Y:S01]  /*0510*/  @P3 LDG.E R20, desc[UR6][R10.64+0x44] ;  /* 0x000044060a143981 */ /* 0x000ee2000c1e1900 */
[----:B------:R-:W-:-:S03]  /*0520*/  @P2 LOP3.LUT R5, R5, R24, RZ, 0x3c, !PT ;  /* 0x0000001805052212 */ /* 0x000fc600078e3cff */
[----:B------:R-:W3:Y:S01]  /*0530*/  @P4 LDG.E R24, desc[UR6][R10.64+0x58] ;  /* 0x000058060a184981 */ /* 0x000ee2000c1e1900 */
[----:B----4-:R-:W-:Y:S02]  /*0540*/  @P2 LOP3.LUT R4, R4, R21, RZ, 0x3c, !PT ;  /* 0x0000001504042212 */ /* 0x010fe400078e3cff */
[----:B------:R-:W-:Y:S01]  /*0550*/  @P2 LOP3.LUT R2, R2, R23, RZ, 0x3c, !PT ;  /* 0x0000001702022212 */ /* 0x000fe200078e3cff */
[----:B------:R-:W4:Y:S04]  /*0560*/  @P3 LDG.E R21, desc[UR6][R10.64+0x48] ;  /* 0x000048060a153981 */ /* 0x000f28000c1e1900 */
[----:B------:R-:W4:Y:S01]  /*0570*/  @P4 LDG.E R23, desc[UR6][R10.64+0x54] ;  /* 0x000054060a174981 */ /* 0x000f22000c1e1900 */
[----:B------:R-:W-:Y:S02]  /*0580*/  @P4 LOP3.LUT R14, R14, R27, RZ, 0x3c, !PT ;  /* 0x0000001b0e0e4212 */ /* 0x000fe400078e3cff */
[----:B------:R-:W-:-:S02]  /*0590*/  @P3 LOP3.LUT R3, R3, R26, RZ, 0x3c, !PT ;  /* 0x0000001a03033212 */ /* 0x000fc400078e3cff */
        /* <DEDUP_REMOVED lines=9> */
[----:B----4-:R-:W-:-:S03]  /*0630*/  @P3 LOP3.LUT R2, R2, R21, RZ, 0x3c, !PT ;  /* 0x0000001502023212 */ /* 0x010fc600078e3cff */
[----:B------:R-:W4:Y:S01]  /*0640*/  @P5 LDG.E R21, desc[UR6][R10.64+0x68] ;  /* 0x000068060a155981 */ /* 0x000f22000c1e1900 */
[----:B------:R-:W-:-:S03]  /*0650*/  @P4 LOP3.LUT R4, R4, R23, RZ, 0x3c, !PT ;  /* 0x0000001704044212 */ /* 0x000fc600078e3cff */
[----:B------:R-:W4:Y:S01]  /*0660*/  @P5 LDG.E R23, desc[UR6][R10.64+0x70] ;  /* 0x000070060a175981 */ /* 0x000f22000c1e1900 */
[----:B------:R-:W-:Y:S02]  /*0670*/  LOP3.LUT P0, RZ, R22, 0x80, RZ, 0xc0, !PT ;  /* 0x0000008016ff7812 */ /* 0x000fe4000780c0ff */
[----:B------:R-:W-:Y:S02]  /*0680*/  @P4 LOP3.LUT R3, R3, R26, RZ, 0x3c, !PT ;  /* 0x0000001a03034212 */ /* 0x000fe400078e3cff */
[----:B------:R-:W-:Y:S02]  /*0690*/  @P6 LOP3.LUT R14, R14, R25, RZ, 0x3c, !PT ;  /* 0x000000190e0e6212 */ /* 0x000fe400078e3cff */
[----:B------:R-:W4:Y:S07]  /*06a0*/  @P6 LDG.E R25, desc[UR6][R10.64+0x7c] ;  /* 0x00007c060a196981 */ /* 0x000f2e000c1e1900 */
[----:B------:R-:W4:Y:S04]  /*06b0*/  @P0 LDG.E R27, desc[UR6][R10.64+0x8c] ;  /* 0x00008c060a1b0981 */ /* 0x000f28000c1e1900 */
[----:B------:R-:W4:Y:S04]  /*06c0*/  @P0 LDG.E R26, desc[UR6][R10.64+0x94] ;  /* 0x000094060a1a0981 */ /* 0x000f28000c1e1900 */
        /* <DEDUP_REMOVED lines=11> */
[----:B------:R-:W-:Y:S02]  /*0780*/  @P6 LOP3.LUT R4, R4, R25, RZ, 0x3c, !PT ;  /* 0x0000001904046212 */ /* 0x000fe400078e3cff */
[----:B------:R-:W-:Y:S02]  /*0790*/  @P0 LOP3.LUT R14, R14, R27, RZ, 0x3c, !PT ;  /* 0x0000001b0e0e0212 */ /* 0x000fe400078e3cff */
[----:B--2---:R-:W-:Y:S02]  /*07a0*/  @P6 LOP3.LUT R2, R2, R19, RZ, 0x3c, !PT ;  /* 0x0000001302026212 */ /* 0x004fe400078e3cff */
[----:B---3--:R-:W-:Y:S02]  /*07b0*/  @P6 LOP3.LUT R5, R5, R20, RZ, 0x3c, !PT ;  /* 0x0000001405056212 */ /* 0x008fe400078e3cff */
[----:B------:R-:W-:Y:S02]  /*07c0*/  @P6 LOP3.LUT R3, R3, R24, RZ, 0x3c, !PT ;  /* 0x0000001803036212 */ /* 0x000fe400078e3cff */
[----:B------:R-:W-:-:S02]  /*07d0*/  @P0 LOP3.LUT R5, R5, R26, RZ, 0x3c, !PT ;  /* 0x0000001a05050212 */ /* 0x000fc400078e3cff */
[----:B----4-:R-:W-:Y:S02]  /*07e0*/  @P0 LOP3.LUT R4, R4, R21, RZ, 0x3c, !PT ;  /* 0x0000001504040212 */ /* 0x010fe400078e3cff */
[----:B------:R-:W-:Y:S02]  /*07f0*/  @P0 LOP3.LUT R3, R3, R28, RZ, 0x3c, !PT ;  /* 0x0000001c03030212 */ /* 0x000fe400078e3cff */
[----:B------:R-:W-:Y:S02]  /*0800*/  @P0 LOP3.LUT R2, R2, R23, RZ, 0x3c, !PT ;  /* 0x0000001702020212 */ /* 0x000fe400078e3cff */
[----:B------:R-:W-:-:S13]  /*0810*/  R2P PR, R22.B1, 0x7f ;  /* 0x0000007f16007804 */ /* 0x000fda0000001000 */
[----:B------:R-:W2:Y:S04]  /*0820*/  @P0 LDG.E R19, desc[UR6][R10.64+0xa0] ;  /* 0x0000a0060a130981 */ /* 0x000ea8000c1e1900 */
[----:B------:R-:W3:Y:S04]  /*0830*/  @P1 LDG.E R23, desc[UR6][R10.64+0xb4] ;  /* 0x0000b4060a171981 */ /* 0x000ee8000c1e1900 */
[----:B------:R-:W4:Y:S04]  /*0840*/  @P0 LDG.E R21, desc[UR6][R10.64+0xa4] ;  /* 0x0000a4060a150981 */ /* 0x000f28000c1e1900 */
[----:B------:R-:W4:Y:S04]  /*0850*/  @P2 LDG.E R25, desc[UR6][R10.64+0xc8] ;  /* 0x0000c8060a192981 */ /* 0x000f28000c1e1900 */
[----:B------:R-:W4:Y:S04]  /*0860*/  @P3 LDG.E R27, desc[UR6][R10.64+0xdc] ;  /* 0x0000dc060a1b3981 */ /* 0x000f28000c1e1900 */
[----:B------:R-:W4:Y:S04]  /*0870*/  @P0 LDG.E R20, desc[UR6][R10.64+0xa8] ;  /* 0x0000a8060a140981 */ /* 0x000f28000c1e1900 */
[----:B------:R-:W4:Y:S04]  /*0880*/  @P0 LDG.E R24, desc[UR6][R10.64+0xb0] ;  /* 0x0000b0060a180981 */ /* 0x000f28000c1e1900 */
[----:B------:R-:W4:Y:S04]  /*0890*/  @P4 LDG.E R29, desc[UR6][R10.64+0xf0] ;  /* 0x0000f0060a1d4981 */ /* 0x000f28000c1e1900 */
[----:B------:R-:W4:Y:S01]  /*08a0*/  @P1 LDG.E R26, desc[UR6][R10.64+0xc4] ;  /* 0x0000c4060a1a1981 */ /* 0x000f22000c1e1900 */
[----:B--2---:R-:W-:-:S03]  /*08b0*/  @P0 LOP3.LUT R14, R14, R19, RZ, 0x3c, !PT ;  /* 0x000000130e0e0212 */ /* 0x004fc600078e3cff */
[----:B------:R-:W2:Y:S01]  /*08c0*/  @P0 LDG.E R19, desc[UR6][R10.64+0xac] ;  /* 0x0000ac060a130981 */ /* 0x000ea2000c1e1900 */
[----:B---3--:R-:W-:-:S03]  /*08d0*/  @P1 LOP3.LUT R14, R14, R23, RZ, 0x3c, !PT ;  /* 0x000000170e0e1212 */ /* 0x008fc600078e3cff */
[----:B------:R-:W3:Y:S01]  /*08e0*/  @P1 LDG.E R23, desc[UR6][R10.64+0xc0] ;  /* 0x0000c0060a171981 */ /* 0x000ee2000c1e1900 */
[----:B----4-:R-:W-:-:S03]  /*08f0*/  @P0 LOP3.LUT R4, R4, R21, RZ, 0x3c, !PT ;  /* 0x0000001504040212 */ /* 0x010fc600078e3cff */
[----:B------:R-:W4:Y:S01]  /*0900*/  @P1 LDG.E R21, desc[UR6][R10.64+0xb8] ;  /* 0x0000b8060a151981 */ /* 0x000f22000c1e1900 */
[----:B------:R-:W-:-:S03]  /*0910*/  @P2 LOP3.LUT R14, R14, R25, RZ, 0x3c, !PT ;  /* 0x000000190e0e2212 */ /* 0x000fc600078e3cff */
[----:B------:R-:W4:Y:S01]  /*0920*/  @P5 LDG.E R25, desc[UR6][R10.64+0x104] ;  /* 0x000104060a195981 */ /* 0x000f22000c1e1900 */
[----:B------:R-:W-:-:S03]  /*0930*/  @P3 LOP3.LUT R14, R14, R27, RZ, 0x3c, !PT ;  /* 0x0000001b0e0e3212 */ /* 0x000fc600078e3cff */
[----:B------:R-:W4:Y:S01]  /*0940*/  @P6 LDG.E R27, desc[UR6][R10.64+0x118] ;  /* 0x000118060a1b6981 */ /* 0x000f22000c1e1900 */
[----:B------:R-:W-:-:S03]  /*0950*/  @P0 LOP3.LUT R5, R5, R20, RZ, 0x3c, !PT ;  /* 0x0000001405050212 */ /* 0x000fc600078e3cff */
[----:B------:R-:W4:Y:S01]  /*0960*/  @P1 LDG.E R20, desc[UR6][R10.64+0xbc] ;  /* 0x0000bc060a141981 */ /* 0x000f22000c1e1900 */
[----:B------:R-:W-:-:S03]  /*0970*/  @P0 LOP3.LUT R3, R3, R24, RZ, 0x3c, !PT ;  /* 0x0000001803030212 */ /* 0x000fc600078e3cff */
[----:B------:R-:W4:Y:S01]  /*0980*/  @P2 LDG.E R24, desc[UR6][R10.64+0xd8] ;  /* 0x0000d8060a182981 */ /* 0x000f22000c1e1900 */
[----:B------:R-:W-:Y:S02]  /*0990*/  @P4 LOP3.LUT R14, R14, R29, RZ, 0x3c, !PT ;  /* 0x0000001d0e0e4212 */ /* 0x000fe400078e3cff */
[----:B------:R-:W-:Y:S02]  /*09a0*/  @P1 LOP3.LUT R3, R3, R26, RZ, 0x3c, !PT ;  /* 0x0000001a03031212 */ /* 0x000fe400078e3cff */
[----:B------:R-:W4:Y:S01]  /*09b0*/  @P3 LDG.E R26, desc[UR6][R10.64+0xe4] ;  /* 0x0000e4060a1a3981 */ /* 0x000f22000c1e1900 */
[----:B--2---:R-:W-:Y:S02]  /*09c0*/  @P0 LOP3.LUT R2, R2, R19, RZ, 0x3c, !PT ;  /* 0x0000001302020212 */ /* 0x004fe400078e3cff */
[----:B------:R-:W-:Y:S01]  /*09d0*/  LOP3.LUT P0, RZ, R22, 0x8000, RZ, 0xc0, !PT ;  /* 0x0000800016ff7812 */ /* 0x000fe2000780c0ff */
[----:B------:R-:W2:Y:S01]  /*09e0*/  @P2 LDG.E R19, desc[UR6][R10.64+0xcc] ;  /* 0x0000cc060a132981 */ /* 0x000ea2000c1e1900 */
[----:B---3--:R-:W-:-:S03]  /*09f0*/  @P1 LOP3.LUT R2, R2, R23, RZ, 0x3c, !PT ;  /* 0x0000001702021212 */ /* 0x008fc600078e3cff */
[----:B------:R-:W3:Y:S01]  /*0a00*/  @P2 LDG.E R22, desc[UR6][R10.64+0xd0] ;  /* 0x0000d0060a162981 */ /* 0x000ee2000c1e1900 */
[----:B----4-:R-:W-:-:S03]  /*0a10*/  @P1 LOP3.LUT R4, R4, R21, RZ, 0x3c, !PT ;  /* 0x0000001504041212 */ /* 0x010fc600078e3cff */
[----:B------:R-:W4:Y:S01]  /*0a20*/  @P2 LDG.E R21, desc[UR6][R10.64+0xd4] ;  /* 0x0000d4060a152981 */ /* 0x000f22000c1e1900 */
[----:B------:R-:W-:-:S03]  /*0a30*/  @P5 LOP3.LUT R14, R14, R25, RZ, 0x3c, !PT ;  /* 0x000000190e0e5212 */ /* 0x000fc600078e3cff */
[----:B------:R-:W4:Y:S04]  /*0a40*/  @P3 LDG.E R23, desc[UR6][R10.64+0xe0] ;  /* 0x0000e0060a173981 */ /* 0x000f28000c1e1900 */
[----:B------:R-:W4:Y:S01]  /*0a50*/  @P3 LDG.E R25, desc[UR6][R10.64+0xe8] ;  /* 0x0000e8060a193981 */ /* 0x000f22000c1e1900 */
[----:B------:R-:W-:-:S03]  /*0a60*/  @P1 LOP3.LUT R5, R5, R20, RZ, 0x3c, !PT ;  /* 0x0000001405051212 */ /* 0x000fc600078e3cff */
[----:B------:R-:W4:Y:S01]  /*0a70*/  @P3 LDG.E R20, desc[UR6][R10.64+0xec] ;  /* 0x0000ec060a143981 */ /* 0x000f22000c1e1900 */
[----:B------:R-:W-:-:S03]  /*0a80*/  @P2 LOP3.LUT R3, R3, R24, RZ, 0x3c, !PT ;  /* 0x0000001803032212 */ /* 0x000fc600078e3cff */
        /* <DEDUP_REMOVED lines=8> */
[----:B------:R-:W-:Y:S02]  /*0b10*/  @P3 LOP3.LUT R5, R5, R26, RZ, 0x3c, !PT ;  /* 0x0000001a05053212 */ /* 0x000fe400078e3cff */
[----:B------:R-:W-:Y:S01]  /*0b20*/  @P3 LOP3.LUT R4, R4, R23, RZ, 0x3c, !PT ;  /* 0x0000001704043212 */ /* 0x000fe200078e3cff */
[----:B------:R-:W4:Y:S01]  /*0b30*/  @P5 LDG.E R26, desc[UR6][R10.64+0x10c] ;  /* 0x00010c060a1a5981 */ /* 0x000f22000c1e1900 */
[----:B------:R-:W-:-:S03]  /*0b40*/  @P3 LOP3.LUT R2, R2, R25, RZ, 0x3c, !PT ;  /* 0x0000001902023212 */ /* 0x000fc600078e3cff */
[----:B------:R-:W4:Y:S04]  /*0b50*/  @P5 LDG.E R23, desc[UR6][R10.64+0x108] ;  /* 0x000108060a175981 */ /* 0x000f28000c1e1900 */
        /* <DEDUP_REMOVED lines=19> */
[----:B------:R-:W-:-:S05]  /*0c90*/  VIADD R18, R18, 0x10 ;  /* 0x0000001012127836 */ /* 0x000fca0000000000 */
[----:B------:R-:W-:Y:S02]  /*0ca0*/  ISETP.NE.AND P1, PT, R18, 0x20, PT ;  /* 0x000000201200780c */ /* 0x000fe40003f25270 */
[----:B------:R-:W-:-:S04]  /*0cb0*/  @P5 LOP3.LUT R3, R3, R20, RZ, 0x3c, !PT ;  /* 0x0000001403035212 */ /* 0x000fc800078e3cff */
[----:B------:R-:W-:Y:S02]  /*0cc0*/  @P6 LOP3.LUT R3, R3, R24, RZ, 0x3c, !PT ;  /* 0x0000001803036212 */ /* 0x000fe400078e3cff */
[----:B------:R-:W-:Y:S02]  /*0cd0*/  @P0 LOP3.LUT R14, R14, R27, RZ, 0x3c, !PT ;  /* 0x0000001b0e0e0212 */ /* 0x000fe400078e3cff */
[----:B------:R-:W-:Y:S02]  /*0ce0*/  @P0 LOP3.LUT R3, R3, R28, RZ, 0x3c, !PT ;  /* 0x0000001c03030212 */ /* 0x000fe400078e3cff */
[----:B--2---:R-:W-:Y:S02]  /*0cf0*/  @P6 LOP3.LUT R4, R4, R19, RZ, 0x3c, !PT ;  /* 0x0000001304046212 */ /* 0x004fe400078e3cff */
[----:B---3--:R-:W-:Y:S02]  /*0d00*/  @P6 LOP3.LUT R5, R5, R22, RZ, 0x3c, !PT ;  /* 0x0000001605056212 */ /* 0x008fe400078e3cff */
[----:B----4-:R-:W-:-:S02]  /*0d10*/  @P6 LOP3.LUT R2, R2, R21, RZ, 0x3c, !PT ;  /* 0x0000001502026212 */ /* 0x010fc400078e3cff */
[----:B------:R-:W-:Y:S02]  /*0d20*/  @P0 LOP3.LUT R5, R5, R26, RZ, 0x3c, !PT ;  /* 0x0000001a05050212 */ /* 0x000fe400078e3cff */
[----:B------:R-:W-:Y:S02]  /*0d30*/  @P0 LOP3.LUT R4, R4, R23, RZ, 0x3c, !PT ;  /* 0x0000001704040212 */ /* 0x000fe400078e3cff */
[----:B------:R-:W-:Y:S01]  /*0d40*/  @P0 LOP3.LUT R2, R2, R25, RZ, 0x3c, !PT ;  /* 0x0000001902020212 */ /* 0x000fe200078e3cff */
[----:B------:R-:W-:Y:S06]  /*0d50*/  @P1 BRA `(.L_x_2) ;  /* 0xfffffff400481947 */ /* 0x000fec000383ffff */
[----:B------:R-:W-:-:S05]  /*0d60*/  VIADD R16, R16, 0x1 ;  /* 0x0000000110107836 */ /* 0x000fca0000000000 */
[----:B------:R-:W-:-:S13]  /*0d70*/  ISETP.NE.AND P0, PT, R16, 0x5, PT ;  /* 0x000000051000780c */ /* 0x000fda0003f05270 */
[----:B------:R-:W-:Y:S05]  /*0d80*/  @P0 BRA `(.L_x_3) ;  /* 0xfffffff400280947 */ /* 0x000fea000383ffff */
[----:B------:R-:W-:Y:S01]  /*0d90*/  UIADD3 UR4, UPT, UPT, UR4, 0x1, URZ ;  /* 0x0000000104047890 */ /* 0x000fe2000fffe0ff */
[----:B------:R-:W-:Y:S01]  /*0da0*/  LOP3.LUT R10, R0, 0x3, RZ, 0xc0, !PT ;  /* 0x00000003000a7812 */ /* 0x000fe200078ec0ff */
[----:B------:R-:W-:-:S04]  /*0db0*/  IMAD.WIDE.U32 R8, R13, 0x30, R8 ;  /* 0x000000300d087825 */ /* 0x000fc800078e0008 */
[----:B------:R-:W-:Y:S01]  /*0dc0*/  ISETP.LE.U32.AND P0, PT, R10, UR4, PT ;  /* 0x000000040a007c0c */ /* 0x000fe2000bf03070 */
[----:B------:R0:W-:Y:S04]  /*0dd0*/  STG.E.64 desc[UR6][R8.64+0x8], R4 ;  /* 0x0000080408007986 */ /* 0x0001e8000c101b06 */
[----:B------:R0:W-:Y:S04]  /*0de0*/  STG.E.64 desc[UR6][R8.64+0x10], R2 ;  /* 0x0000100208007986 */ /* 0x0001e8000c101b06 */
[----:B------:R0:W-:Y:S04]  /*0df0*/  STG.E desc[UR6][R8.64+0x4], R14 ;  /* 0x0000040e08007986 */ /* 0x0001e8000c101906 */
[----:B------:R-:W-:Y:S05]  /*0e00*/  @!P0 BRA `(.L_x_4) ;  /* 0xfffffff000f88947 */ /* 0x000fea000383ffff */
.L_x_1:
[----:B------:R-:W-:Y:S01]  /*0e10*/  ISETP.GT.U32.AND P0, PT, R0, 0x3, PT ;  /* 0x000000030000780c */ /* 0x000fe20003f04070 */
[----:B------:R-:W-:Y:S01]  /*0e20*/  VIADD R12, R12, 0x1 ;  /* 0x000000010c0c7836 */ /* 0x000fe20000000000 */
[--C-:B------:R-:W-:Y:S02]  /*0e30*/  SHF.R.U64 R0, R0, 0x2, R15.reuse ;  /* 0x0000000200007819 */ /* 0x100fe4000000120f */
[----:B------:R-:W-:Y:S02]  /*0e40*/  ISETP.GT.U32.AND.EX P0, PT, R15, RZ, PT, P0 ;  /* 0x000000ff0f00720c */ /* 0x000fe40003f04100 */
[----:B------:R-:W-:-:S11]  /*0e50*/  SHF.R.U32.HI R15, RZ, 0x2, R15 ;  /* 0x00000002ff0f7819 */ /* 0x000fd6000001160f */
[----:B------:R-:W-:Y:S05]  /*0e60*/  @P0 BRA `(.L_x_5) ;  /* 0xfffffff000c40947 */ /* 0x000fea000383ffff */
.L_x_0:
[----:B0-----:R-:W0:Y:S02]  /*0e70*/  LDC.64 R2, c[0x0][0x380] ;  /* 0x0000e000ff027b82 */ /* 0x001e240000000a00 */
[----:B0-----:R-:W-:-:S05]  /*0e80*/  IMAD.WIDE.U32 R2, R13, 0x30, R2 ;  /* 0x000000300d027825 */ /* 0x001fca00078e0002 */
[----:B------:R-:W-:Y:S04]  /*0e90*/  STG.E.64 desc[UR6][R2.64+0x18], RZ ;  /* 0x000018ff02007986 */ /* 0x000fe8000c101b06 */
[----:B------:R-:W-:Y:S04]  /*0ea0*/  STG.E desc[UR6][R2.64+0x20], RZ ;  /* 0x000020ff02007986 */ /* 0x000fe8000c101906 */
[----:B------:R-:W-:Y:S01]  /*0eb0*/  STG.E.64 desc[UR6][R2.64+0x28], RZ ;  /* 0x000028ff02007986 */ /* 0x000fe2000c101b06 */
[----:B------:R-:W-:Y:S05]  /*0ec0*/  EXIT ;  /* 0x000000000000794d */ /* 0x000fea0003800000 */
.L_x_6:
[----:B------:R-:W-:-:S00]  /*0ed0*/  BRA `(.L_x_6) ;  /* 0xfffffffc00fc7947 */ /* 0x000fc0000383ffff */
[----:B------:R-:W-:-:S00]  /*0ee0*/  NOP ;  /* 0x0000000000007918 */ /* 0x000fc00000000000 */
        /* <DEDUP_REMOVED lines=9> */
.L_x_11:


//--------------------- .text._Z15generate_kernelP17curandStateXORWOWiPj --------------------------
	.section	.text._Z15generate_kernelP17curandStateXORWOWiPj,"ax",@progbits
	.align	128
        .global         _Z15generate_kernelP17curandStateXORWOWiPj
        .type           _Z15generate_kernelP17curandStateXORWOWiPj,@function
        .size           _Z15generate_kernelP17curandStateXORWOWiPj,(.L_x_12 - _Z15generate_kernelP17curandStateXORWOWiPj)
        .other          _Z15generate_kernelP17curandStateXORWOWiPj,@"STO_CUDA_ENTRY STV_DEFAULT"
_Z15generate_kernelP17curandStateXORWOWiPj:
.text._Z15generate_kernelP17curandStateXORWOWiPj:
[----:B------:R-:W0:Y:S01]  /*0000*/  LDC R1, c[0x0][0x37c] ;  /* 0x0000df00ff017b82 */ /* 0x000e220000000800 */
[----:B------:R-:W1:Y:S01]  /*0010*/  S2R R3, SR_TID.X ;  /* 0x0000000000037919 */ /* 0x000e620000002100 */
[----:B------:R-:W2:Y:S01]  /*0020*/  LDCU UR4, c[0x0][0x2f8] ;  /* 0x00005f00ff0477ac */ /* 0x000ea20008000800 */
[----:B0-----:R-:W-:Y:S01]  /*0030*/  VIADD R1, R1, 0xfffffff0 ;  /* 0xfffffff001017836 */ /* 0x001fe20000000000 */
[----:B------:R-:W-:Y:S01]  /*0040*/  BSSY.RECONVERGENT B0, `(.L_x_7) ;  /* 0x0000037000007945 */ /* 0x000fe20003800200 */
[----:B------:R-:W0:Y:S01]  /*0050*/  S2R R2, SR_CTAID.X ;  /* 0x0000000000027919 */ /* 0x000e220000002500 */
[----:B------:R-:W3:Y:S02]  /*0060*/  LDCU UR6, c[0x0][0x2fc] ;  /* 0x00005f80ff0677ac */ /* 0x000ee40008000800 */
[----:B--2---:R-:W-:Y:S01]  /*0070*/  IADD3 R6, P1, PT, R1, UR4, RZ ;  /* 0x0000000401067c10 */ /* 0x004fe2000ff3e0ff */
[----:B------:R-:W2:Y:S04]  /*0080*/  LDCU.64 UR4, c[0x0][0x358] ;  /* 0x00006b00ff0477ac */ /* 0x000ea80008000a00 */
[----:B---3--:R-:W-:Y:S01]  /*0090*/  IMAD.X R7, RZ, RZ, UR6, P1 ;  /* 0x00000006ff077e24 */ /* 0x008fe200088e06ff */
[----:B-1----:R-:W-:-:S13]  /*00a0*/  ISETP.NE.AND P0, PT, R3, RZ, PT ;  /* 0x000000ff0300720c */ /* 0x002fda0003f05270 */
[----:B0-2---:R-:W-:Y:S05]  /*00b0*/  @P0 BRA `(.L_x_8) ;  /* 0x0000000000bc0947 */ /* 0x005fea0003800000 */
[----:B------:R-:W0:Y:S01]  /*00c0*/  LDC.64 R4, c[0x0][0x380] ;  /* 0x0000e000ff047b82 */ /* 0x000e220000000a00 */
[----:B------:R-:W1:Y:S01]  /*00d0*/  LDCU UR6, c[0x0][0x388] ;  /* 0x00007100ff0677ac */ /* 0x000e620008000800 */
[----:B0-----:R-:W-:-:S05]  /*00e0*/  IMAD.WIDE.U32 R4, R2, 0x30, R4 ;  /* 0x0000003002047825 */ /* 0x001fca00078e0004 */
[----:B------:R-:W2:Y:S04]  /*00f0*/  LDG.E.64 R20, desc[UR4][R4.64] ;  /* 0x0000000404147981 */ /* 0x000ea8000c1e1b00 */
[----:B------:R-:W3:Y:S04]  /*0100*/  LDG.E.64 R12, desc[UR4][R4.64+0x10] ;  /* 0x00001004040c7981 */ /* 0x000ee8000c1e1b00 */
[----:B------:R-:W4:Y:S04]  /*0110*/  LDG.E.64 R14, desc[UR4][R4.64+0x8] ;  /* 0x00000804040e7981 */ /* 0x000f28000c1e1b00 */
[----:B------:R-:W5:Y:S04]  /*0120*/  LDG.E.64 R10, desc[UR4][R4.64+0x18] ;  /* 0x00001804040a7981 */ /* 0x000f68000c1e1b00 */
[----:B------:R-:W5:Y:S04]  /*0130*/  LDG.E.64 R8, desc[UR4][R4.64+0x28] ;  /* 0x0000280404087981 */ /* 0x000f68000c1e1b00 */
[----:B------:R-:W5:Y:S01]  /*0140*/  LDG.E R19, desc[UR4][R4.64+0x20] ;  /* 0x0000200404137981 */ /* 0x000f62000c1e1900 */
[----:B-1----:R-:W0:Y:S01]  /*0150*/  I2F.U32.RP R22, UR6 ;  /* 0x0000000600167d06 */ /* 0x002e220008209000 */
[----:B------:R-:W-:-:S07]  /*0160*/  ISETP.NE.U32.AND P1, PT, RZ, UR6, PT ;  /* 0x00000006ff007c0c */ /* 0x000fce000bf25070 */
[----:B0-----:R-:W0:Y:S02]  /*0170*/  MUFU.RCP R22, R22 ;  /* 0x0000001600167308 */ /* 0x001e240000001000 */
[----:B0-----:R-:W-:-:S06]  /*0180*/  IADD3 R17, PT, PT, R22, 0xffffffe, RZ ;  /* 0x0ffffffe16117810 */ /* 0x001fcc0007ffe0ff */
[----:B------:R-:W0:Y:S02]  /*0190*/  F2I.FTZ.U32.TRUNC.NTZ R17, R17 ;  /* 0x0000001100117305 */ /* 0x000e24000021f000 */
[----:B0-----:R-:W-:-:S05]  /*01a0*/  IADD3 R23, PT, PT, RZ, -R17, RZ ;  /* 0x80000011ff177210 */ /* 0x001fca0007ffe0ff */
[----:B------:R-:W-:Y:S01]  /*01b0*/  IMAD R23, R23, UR6, RZ ;  /* 0x0000000617177c24 */ /* 0x000fe2000f8e02ff */
[----:B--2---:R-:W-:Y:S01]  /*01c0*/  SHF.R.U32.HI R0, RZ, 0x2, R21 ;  /* 0x00000002ff007819 */ /* 0x004fe20000011615 */
[----:B------:R-:W-:-:S03]  /*01d0*/  VIADD R22, R20, 0x587c5 ;  /* 0x000587c514167836 */ /* 0x000fc60000000000 */
[----:B------:R-:W-:Y:S01]  /*01e0*/  LOP3.LUT R0, R0, R21, RZ, 0x3c, !PT ;  /* 0x0000001500007212 */ /* 0x000fe200078e3cff */
[----:B---3--:R-:W-:Y:S01]  /*01f0*/  IMAD.SHL.U32 R16, R13, 0x10, RZ ;  /* 0x000000100d107824 */ /* 0x008fe200078e00ff */
[----:B------:R-:W-:Y:S01]  /*0200*/  MOV R20, R13 ;  /* 0x0000000d00147202 */ /* 0x000fe20000000f00 */
[----:B------:R-:W-:Y:S02]  /*0210*/  IMAD.MOV.U32 R27, RZ, RZ, R12 ;  /* 0x000000ffff1b7224 */ /* 0x000fe400078e000c */
[----:B------:R-:W-:Y:S02]  /*0220*/  IMAD.SHL.U32 R18, R0, 0x2, RZ ;  /* 0x0000000200127824 */ /* 0x000fe400078e00ff */
[----:B----4-:R-:W-:-:S03]  /*0230*/  IMAD.MOV.U32 R26, RZ, RZ, R15 ;  /* 0x000000ffff1a7224 */ /* 0x010fc600078e000f */
[----:B------:R-:W-:Y:S01]  /*0240*/  LOP3.LUT R21, R13, R16, R18, 0x96, !PT ;  /* 0x000000100d157212 */ /* 0x000fe200078e9612 */
[----:B------:R-:W-:-:S03]  /*0250*/  HFMA2 R16, -RZ, RZ, 0, 0 ;  /* 0x00000000ff107431 */ /* 0x000fc600000001ff */
[----:B------:R-:W-:-:S05]  /*0260*/  LOP3.LUT R21, R21, R0, RZ, 0x3c, !PT ;  /* 0x0000000015157212 */ /* 0x000fca00078e3cff */
[----:B------:R-:W-:Y:S02]  /*0270*/  IMAD.IADD R0, R21, 0x1, R22 ;  /* 0x0000000115007824 */ /* 0x000fe400078e0216 */
[----:B------:R-:W-:Y:S01]  /*0280*/  IMAD.HI.U32 R17, R17, R23, R16 ;  /* 0x0000001711117227 */ /* 0x000fe200078e0010 */
[----:B------:R-:W-:-:S05]  /*0290*/  MOV R23, R14 ;  /* 0x0000000e00177202 */ /* 0x000fca0000000f00 */
[----:B------:R-:W-:-:S05]  /*02a0*/  IMAD.HI.U32 R17, R17, R0, RZ ;  /* 0x0000000011117227 */ /* 0x000fca00078e00ff */
[----:B------:R-:W-:-:S05]  /*02b0*/  IADD3 R17, PT, PT, -R17, RZ, RZ ;  /* 0x000000ff11117210 */ /* 0x000fca0007ffe1ff */
[----:B------:R-:W-:Y:S02]  /*02c0*/  IMAD R25, R17, UR6, R0 ;  /* 0x0000000611197c24 */ /* 0x000fe4000f8e0200 */
[----:B------:R-:W0:Y:S03]  /*02d0*/  LDC.64 R16, c[0x0][0x390] ;  /* 0x0000e400ff107b82 */ /* 0x000e260000000a00 */
[----:B------:R-:W-:-:S13]  /*02e0*/  ISETP.GE.U32.AND P0, PT, R25, UR6, PT ;  /* 0x0000000619007c0c */ /* 0x000fda000bf06070 */
[----:B------:R-:W-:-:S05]  /*02f0*/  @P0 VIADD R25, R25, -UR6 ;  /* 0x8000000619190c36 */ /* 0x000fca0008000000 */
[----:B------:R-:W-:Y:S01]  /*0300*/  ISETP.GE.U32.AND P0, PT, R25, UR6, PT ;  /* 0x0000000619007c0c */ /* 0x000fe2000bf06070 */
[----:B0-----:R-:W-:-:S12]  /*0310*/  IMAD.WIDE.U32 R16, R2, 0x4, R16 ;  /* 0x0000000402107825 */ /* 0x001fd800078e0010 */
[----:B------:R-:W-:Y:S02]  /*0320*/  @P0 IADD3 R25, PT, PT, R25, -UR6, RZ ;  /* 0x8000000619190c10 */ /* 0x000fe4000fffe0ff */
[----:B------:R-:W-:-:S05]  /*0330*/  @!P1 LOP3.LUT R25, RZ, UR6, RZ, 0x33, !PT ;  /* 0x00000006ff199c12 */ /* 0x000fca000f8e33ff */
[----:B------:R0:W-:Y:S04]  /*0340*/  STG.E desc[UR4][R16.64], R25 ;  /* 0x0000001910007986 */ /* 0x0001e8000c101904 */
[----:B------:R0:W-:Y:S04]  /*0350*/  STG.E.64 desc[UR4][R4.64], R22 ;  /* 0x0000001604007986 */ /* 0x0001e8000c101b04 */
[----:B------:R0:W-:Y:S04]  /*0360*/  STG.E.64 desc[UR4][R4.64+0x8], R26 ;  /* 0x0000081a04007986 */ /* 0x0001e8000c101b04 */
[----:B------:R0:W-:Y:S04]  /*0370*/  STG.E.64 desc[UR4][R4.64+0x10], R20 ;  /* 0x0000101404007986 */ /* 0x0001e8000c101b04 */
[----:B-----5:R0:W-:Y:S04]  /*0380*/  STG.E.64 desc[UR4][R4.64+0x18], R10 ;  /* 0x0000180a04007986 */ /* 0x0201e8000c101b04 */
[----:B------:R0:W-:Y:S04]  /*0390*/  STG.E.64 desc[UR4][R4.64+0x28], R8 ;  /* 0x0000280804007986 */ /* 0x0001e8000c101b04 */
[----:B------:R0:W-:Y:S02]  /*03a0*/  STG.E desc[UR4][R4.64+0x20], R19 ;  /* 0x0000201304007986 */ /* 0x0001e4000c101904 */
.L_x_8:
[----:B------:R-:W-:Y:S05]  /*03b0*/  BSYNC.RECONVERGENT B0 ;  /* 0x0000000000007941 */ /* 0x000fea0003800200 */
.L_x_7:
[----:B0-----:R-:W0:Y:S02]  /*03c0*/  LDC.64 R10, c[0x0][0x390] ;  /* 0x0000e400ff0a7b82 */ /* 0x001e240000000a00 */
[----:B0-----:R-:W-:-:S06]  /*03d0*/  IMAD.WIDE.U32 R10, R2, 0x4, R10 ;  /* 0x00000004020a7825 */ /* 0x001fcc00078e000a */
[----:B------:R-:W-:Y:S06]  /*03e0*/  BAR.SYNC.DEFER_BLOCKING 0x0 ;  /* 0x0000000000007b1d */ /* 0x000fec0000010000 */
[----:B------:R-:W2:Y:S01]  /*03f0*/  LDG.E R0, desc[UR4][R10.64] ;  /* 0x000000040a007981 */ /* 0x000ea2000c1e1900 */
[----:B------:R-:W-:Y:S01]  /*0400*/  MOV R8, 0x48 ;  /* 0x0000004800087802 */ /* 0x000fe20000000f00 */
[----:B------:R-:W0:Y:S02]  /*0410*/  LDCU.64 UR4, c[0x4][0x40] ;  /* 0x01000800ff0477ac */ /* 0x000e240008000a00 */
[----:B------:R1:W-:Y:S03]  /*0420*/  STL.64 [R1], R2 ;  /* 0x0000000201007387 */ /* 0x0003e60000100a00 */
[----:B------:R-:W3:Y:S01]  /*0430*/  LDC.64 R8, c[0x4][R8] ;  /* 0x0100000008087b82 */ /* 0x000ee20000000a00 */
[----:B0-----:R-:W-:Y:S01]  /*0440*/  IMAD.U32 R4, RZ, RZ, UR4 ;  /* 0x00000004ff047e24 */ /* 0x001fe2000f8e00ff */
[----:B------:R-:W-:Y:S01]  /*0450*/  MOV R5, UR5 ;  /* 0x0000000500057c02 */ /* 0x000fe20008000f00 */
[----:B--23--:R1:W-:Y:S06]  /*0460*/  STL [R1+0x8], R0 ;  /* 0x0000080001007387 */ /* 0x00c3ec0000100800 */
[----:B------:R-:W-:-:S07]  /*0470*/  LEPC R20, `(.L_x_9) ;  /* 0x000000001014794e */ /* 0x000fce0000000000 */
[----:B-1----:R-:W-:Y:S05]  /*0480*/  CALL.ABS.NOINC R8 ;  /* 0x0000000008007343 */ /* 0x002fea0003c00000 */
.L_x_9:
[----:B------:R-:W-:Y:S05]  /*0490*/  EXIT ;  /* 0x000000000000794d */ /* 0x000fea0003800000 */
.L_x_10:
        /* <DEDUP_REMOVED lines=14> */
.L_x_12:


//--------------------- .nv.global.init           --------------------------
	.section	.nv.global.init,"aw",@progbits
	.align	4
.nv.global.init:
	.type		mrg32k3aM1SubSeq,@object
	.size		mrg32k3aM1SubSeq,(mrg32k3aM2SubSeq - mrg32k3aM1SubSeq)
mrg32k3aM1SubSeq:
        /*0000*/ 	.byte	0x0b, 0xcc, 0xee, 0x04, 0x73, 0x29, 0x8b, 0x6f, 0xf6, 0x53, 0x03, 0xf6, 0x23, 0xf6, 0xea, 0xda
        /* <DEDUP_REMOVED lines=125> */
	.type		mrg32k3aM2SubSeq,@object
	.size		mrg32k3aM2SubSeq,(mrg32k3aM1 - mrg32k3aM2SubSeq)
mrg32k3aM2SubSeq:
        /* <DEDUP_REMOVED lines=126> */
	.type		mrg32k3aM1,@object
	.size		mrg32k3aM1,(mrg32k3aM1Seq - mrg32k3aM1)
mrg32k3aM1:
        /* <DEDUP_REMOVED lines=144> */
	.type		mrg32k3aM1Seq,@object
	.size		mrg32k3aM1Seq,(mrg32k3aM2 - mrg32k3aM1Seq)
mrg32k3aM1Seq:
        /* <DEDUP_REMOVED lines=144> */
	.type		mrg32k3aM2,@object
	.size		mrg32k3aM2,(mrg32k3aM2Seq - mrg32k3aM2)
mrg32k3aM2:
        /* <DEDUP_REMOVED lines=144> */
	.type		mrg32k3aM2Seq,@object
	.size		mrg32k3aM2Seq,(precalc_xorwow_matrix - mrg32k3aM2Seq)
mrg32k3aM2Seq:
        /* <DEDUP_REMOVED lines=144> */
	.type		precalc_xorwow_matrix,@object
	.size		precalc_xorwow_matrix,(precalc_xorwow_offset_matrix - precalc_xorwow_matrix)
precalc_xorwow_matrix:
        /* <DEDUP_REMOVED lines=6400> */
	.type		precalc_xorwow_offset_matrix,@object
	.size		precalc_xorwow_offset_matrix,($str - precalc_xorwow_offset_matrix)
precalc_xorwow_offset_matrix:
        /* <DEDUP_REMOVED lines=6400> */
	.type		$str,@object
	.size		$str,(.L_9 - $str)
$str:
        /*353c0*/ 	.byte	0x42, 0x6c, 0x6f, 0x63, 0x6b, 0x20, 0x25, 0x64, 0x2c, 0x20, 0x54, 0x68, 0x72, 0x65, 0x61, 0x64
        /*353d0*/ 	.byte	0x20, 0x25, 0x64, 0x3a, 0x20, 0x25, 0x75, 0x0a, 0x00
.L_9:


//--------------------- .nv.shared.reserved.0     --------------------------
	.section	.nv.shared.reserved.0,"aw",@nobits
	.weak		__nv_reservedSMEM_offset_0_alias
	.size		__nv_reservedSMEM_offset_0_alias, 0, 64
	.other		__nv_reservedSMEM_offset_0_alias,@"STO_CUDA_RESERVED_SHARED STV_DEFAULT"
__nv_reservedSMEM_offset_0_alias:
	.zero		0
	.zero		64


//--------------------- .nv.constant0._Z12setup_kernelP17curandStateXORWOWy --------------------------
	.section	.nv.constant0._Z12setup_kernelP17curandStateXORWOWy,"a",@progbits
	.sectionflags	@""
	.align	4
.nv.constant0._Z12setup_kernelP17curandStateXORWOWy:
	.zero		912


//--------------------- .nv.constant0._Z15generate_kernelP17curandStateXORWOWiPj --------------------------
	.section	.nv.constant0._Z15generate_kernelP17curandStateXORWOWiPj,"a",@progbits
	.sectionflags	@""
	.align	4
.nv.constant0._Z15generate_kernelP17curandStateXORWOWiPj:
	.zero		920


//--------------------- SYMBOLS --------------------------

	.type		.nv.reservedSmem.offset0,@object
	.size		.nv.reservedSmem.offset0,0x4
	.type		vprintf,@function
